	.headerflags	@"EF_CUDA_TEXMODE_UNIFIED EF_CUDA_64BIT_ADDRESS EF_CUDA_ACCELERATORS EF_CUDA_SM90 EF_CUDA_VIRTUAL_SM(EF_CUDA_SM90)"
	.elftype	@"ET_EXEC"


//--------------------- .nv.info                  --------------------------
	.section	.nv.info,"",@"SHT_CUDA_INFO"
	.align	4


	//----- nvinfo : EIATTR_REGCOUNT
	.align		4
        /*0000*/ 	.byte	0x04, 0x2f
        /*0002*/ 	.short	(.L_2 - .L_1)
	.align		4
.L_1:
        /*0004*/ 	.word	index@(triton_poi_fused_add_convolution_elu_22)
        /*0008*/ 	.word	0x00000016


	//----- nvinfo : EIATTR_MIN_STACK_SIZE
	.align		4
.L_2:
        /*000c*/ 	.byte	0x04, 0x12
        /*000e*/ 	.short	(.L_4 - .L_3)
	.align		4
.L_3:
        /*0010*/ 	.word	index@(triton_poi_fused_add_convolution_elu_22)
        /*0014*/ 	.word	0x00000000


	//----- nvinfo : EIATTR_FRAME_SIZE
	.align		4
.L_4:
        /*0018*/ 	.byte	0x04, 0x11
        /*001a*/ 	.short	(.L_6 - .L_5)
	.align		4
.L_5:
        /*001c*/ 	.word	index@(triton_poi_fused_add_convolution_elu_22)
        /*0020*/ 	.word	0x00000000


	//----- nvinfo : EIATTR_MIN_STACK_SIZE
	.align		4
.L_6:
        /*0024*/ 	.byte	0x04, 0x12
        /*0026*/ 	.short	(.L_8 - .L_7)
	.align		4
.L_7:
        /*0028*/ 	.word	index@(triton_poi_fused_add_convolution_elu_22)
        /*002c*/ 	.word	0x00000000
.L_8:


//--------------------- .nv.info.triton_poi_fused_add_convolution_elu_22 --------------------------
	.section	.nv.info.triton_poi_fused_add_convolution_elu_22,"",@"SHT_CUDA_INFO"
	.sectionflags	@""
	.align	4


	//----- nvinfo : EIATTR_CUDA_API_VERSION
	.align		4
        /*0000*/ 	.byte	0x04, 0x37
        /*0002*/ 	.short	(.L_10 - .L_9)
.L_9:
        /*0004*/ 	.word	0x0000007c


	//----- nvinfo : EIATTR_KPARAM_INFO
	.align		4
.L_10:
        /*0008*/ 	.byte	0x04, 0x17
        /*000a*/ 	.short	(.L_12 - .L_11)
.L_11:
        /*000c*/ 	.word	0x00000000
        /*0010*/ 	.short	0x0004
        /*0012*/ 	.short	0x0020
        /*0014*/ 	.byte	0x00, 0xf0, 0x11, 0x00


	//----- nvinfo : EIATTR_KPARAM_INFO
	.align		4
.L_12:
        /*0018*/ 	.byte	0x04, 0x17
        /*001a*/ 	.short	(.L_14 - .L_13)
.L_13:
        /*001c*/ 	.word	0x00000000
        /*0020*/ 	.short	0x0003
        /*0022*/ 	.short	0x0018
        /*0024*/ 	.byte	0x00, 0xf4, 0x21, 0x00


	//----- nvinfo : EIATTR_KPARAM_INFO
	.align		4
.L_14:
        /*0028*/ 	.byte	0x04, 0x17
        /*002a*/ 	.short	(.L_16 - .L_15)
.L_15:
        /*002c*/ 	.word	0x00000000
        /*0030*/ 	.short	0x0002
        /*0032*/ 	.short	0x0010
        /*0034*/ 	.byte	0x00, 0xf4, 0x21, 0x00


	//----- nvinfo : EIATTR_KPARAM_INFO
	.align		4
.L_16:
        /*0038*/ 	.byte	0x04, 0x17
        /*003a*/ 	.short	(.L_18 - .L_17)
.L_17:
        /*003c*/ 	.word	0x00000000
        /*0040*/ 	.short	0x0001
        /*0042*/ 	.short	0x0008
        /*0044*/ 	.byte	0x00, 0xf4, 0x21, 0x00


	//----- nvinfo : EIATTR_KPARAM_INFO
	.align		4
.L_18:
        /*0048*/ 	.byte	0x04, 0x17
        /*004a*/ 	.short	(.L_20 - .L_19)
.L_19:
        /*004c*/ 	.word	0x00000000
        /*0050*/ 	.short	0x0000
        /*0052*/ 	.short	0x0000
        /*0054*/ 	.byte	0x00, 0xf4, 0x21, 0x00


	//----- nvinfo : EIATTR_SPARSE_MMA_MASK
	.align		4
.L_20:
        /*0058*/ 	.byte	0x03, 0x50
        /*005a*/ 	.short	0x0000


	//----- nvinfo : EIATTR_MAXREG_COUNT
	.align		4
        /*005c*/ 	.byte	0x03, 0x1b
        /*005e*/ 	.short	0x00ff


	//----- nvinfo : EIATTR_EXIT_INSTR_OFFSETS
	.align		4
        /*0060*/ 	.byte	0x04, 0x1c
        /*0062*/ 	.short	(.L_22 - .L_21)


	//   ....[0]....
.L_21:
        /*0064*/ 	.word	0x00000610


	//----- nvinfo : EIATTR_REQNTID
	.align		4
.L_22:
        /*0068*/ 	.byte	0x04, 0x10
        /*006a*/ 	.short	(.L_24 - .L_23)
.L_23:
        /*006c*/ 	.word	0x00000100
        /*0070*/ 	.word	0x00000001
        /*0074*/ 	.word	0x00000001


	//----- nvinfo : EIATTR_CBANK_PARAM_SIZE
	.align		4
.L_24:
        /*0078*/ 	.byte	0x03, 0x19
        /*007a*/ 	.short	0x0024


	//----- nvinfo : EIATTR_PARAM_CBANK
	.align		4
        /*007c*/ 	.byte	0x04, 0x0a
        /*007e*/ 	.short	(.L_26 - .L_25)
	.align		4
.L_25:
        /*0080*/ 	.word	index@(.nv.constant0.triton_poi_fused_add_convolution_elu_22)
        /*0084*/ 	.short	0x0210
        /*0086*/ 	.short	0x0024


	//----- nvinfo : EIATTR_SW_WAR
	.align		4
.L_26:
        /*0088*/ 	.byte	0x04, 0x36
        /*008a*/ 	.short	(.L_28 - .L_27)
.L_27:
        /*008c*/ 	.word	0x00000008
.L_28:


//--------------------- .nv.callgraph             --------------------------
	.section	.nv.callgraph,"",@"SHT_CUDA_CALLGRAPH"
	.align	4
	.sectionentsize	8
	.align		4
        /*0000*/ 	.word	0x00000000
	.align		4
        /*0004*/ 	.word	0xffffffff
	.align		4
        /*0008*/ 	.word	0x00000000
	.align		4
        /*000c*/ 	.word	0xfffffffe
	.align		4
        /*0010*/ 	.word	0x00000000
	.align		4
        /*0014*/ 	.word	0xfffffffd
	.align		4
        /*0018*/ 	.word	0x00000000
	.align		4
        /*001c*/ 	.word	0xfffffffc


//--------------------- .nv.constant4             --------------------------
	.section	.nv.constant4,"a",@progbits
	.align	8
	.align		8
.nv.constant4:
        /*0000*/ 	.dword	_$_str


//--------------------- .text.triton_poi_fused_add_convolution_elu_22 --------------------------
	.section	.text.triton_poi_fused_add_convolution_elu_22,"ax",@progbits
	.align	128
        .global         triton_poi_fused_add_convolution_elu_22
        .type           triton_poi_fused_add_convolution_elu_22,@function
        .size           triton_poi_fused_add_convolution_elu_22,(.L_x_1 - triton_poi_fused_add_convolution_elu_22)
        .other          triton_poi_fused_add_convolution_elu_22,@"STO_CUDA_ENTRY STV_DEFAULT"
triton_poi_fused_add_convolution_elu_22:
.text.triton_poi_fused_add_convolution_elu_22:
[----:B------:R-:W-:Y:S01]  /*0000*/  LDC R1, c[0x0][0x28] ;  /* 0x00000a00ff017b82 */ /* 0x000fe20000000800 */
[----:B------:R-:W1:Y:S07]  /*0010*/  S2R R0, SR_TID.X ;  /* 0x0000000000007919 */ /* 0x000e6e0000002100 */
[----:B------:R-:W2:Y:S01]  /*0020*/  LDC.64 R6, c[0x0][0x218] ;  /* 0x00008600ff067b82 */ /* 0x000ea20000000a00 */
[----:B------:R-:W-:Y:S01]  /*0030*/  ULDC.64 UR4, c[0x0][0x208] ;  /* 0x0000820000047ab9 */ /* 0x000fe20000000a00 */
[----:B------:R-:W3:Y:S01]  /*0040*/  S2R R5, SR_CTAID.X ;  /* 0x0000000000057919 */ /* 0x000ee20000002500 */
[----:B-1----:R-:W-:Y:S01]  /*0050*/  IMAD.SHL.U32 R0, R0, 0x2, RZ ;  /* 0x0000000200007824 */ /* 0x002fe200078e00ff */
[----:B---3--:R-:W-:-:S04]  /*0060*/  SHF.R.S32.HI R3, RZ, 0x16, R5 ;  /* 0x00000016ff037819 */ /* 0x008fc80000011405 */
[----:B------:R-:W-:Y:S02]  /*0070*/  LOP3.LUT R0, R0, 0x1fe, RZ, 0xc0, !PT ;  /* 0x000001fe00007812 */ /* 0x000fe400078ec0ff */
[----:B------:R-:W-:-:S03]  /*0080*/  SGXT R3, R3, 0x1 ;  /* 0x000000010303781a */ /* 0x000fc60000000200 */
[----:B------:R-:W-:-:S05]  /*0090*/  IMAD R0, R5, 0x200, R0 ;  /* 0x0000020005007824 */ /* 0x000fca00078e0200 */
[-C--:B------:R-:W-:Y:S02]  /*00a0*/  LEA.HI R3, R3, R0.reuse, RZ, 0x14 ;  /* 0x0000000003037211 */ /* 0x080fe400078fa0ff */
[----:B------:R-:W-:Y:S02]  /*00b0*/  SHF.R.S32.HI R9, RZ, 0x1f, R0 ;  /* 0x0000001fff097819 */ /* 0x000fe40000011400 */
[----:B------:R-:W-:Y:S02]  /*00c0*/  SHF.R.S32.HI R8, RZ, 0x14, R3 ;  /* 0x00000014ff087819 */ /* 0x000fe40000011403 */
[----:B------:R-:W-:Y:S02]  /*00d0*/  LEA.HI R9, R9, R0, RZ, 0x1a ;  /* 0x0000000009097211 */ /* 0x000fe400078fd0ff */
[----:B------:R-:W-:Y:S02]  /*00e0*/  SHF.R.S32.HI R2, RZ, 0xf, R8 ;  /* 0x0000000fff027819 */ /* 0x000fe40000011408 */
[----:B------:R-:W-:-:S02]  /*00f0*/  SHF.L.U32 R10, R9, 0x1, RZ ;  /* 0x00000001090a7819 */ /* 0x000fc400000006ff */
[----:B------:R-:W-:Y:S02]  /*0100*/  LOP3.LUT R3, R2, 0xffff, RZ, 0xc0, !PT ;  /* 0x0000ffff02037812 */ /* 0x000fe400078ec0ff */
[----:B------:R-:W-:Y:S02]  /*0110*/  LOP3.LUT R9, R9, 0xfc000000, RZ, 0xc0, !PT ;  /* 0xfc00000009097812 */ /* 0x000fe400078ec0ff */
[----:B------:R-:W-:Y:S02]  /*0120*/  LEA.HI R4, R3, R8, RZ, 0x16 ;  /* 0x0000000803047211 */ /* 0x000fe400078fb0ff */
[----:B------:R-:W1:Y:S01]  /*0130*/  LDC.64 R2, c[0x0][0x210] ;  /* 0x00008400ff027b82 */ /* 0x000e620000000a00 */
[----:B------:R-:W-:Y:S02]  /*0140*/  LOP3.LUT R10, R10, 0xf8000000, RZ, 0xc0, !PT ;  /* 0xf80000000a0a7812 */ /* 0x000fe400078ec0ff */
[----:B------:R-:W-:Y:S02]  /*0150*/  LOP3.LUT R4, R4, 0xffc0, RZ, 0xc0, !PT ;  /* 0x0000ffc004047812 */ /* 0x000fe400078ec0ff */
[----:B------:R-:W-:-:S02]  /*0160*/  IADD3 R13, R10, R0, -R9 ;  /* 0x000000000a0d7210 */ /* 0x000fc40007ffe809 */
[----:B------:R-:W-:Y:S02]  /*0170*/  IADD3 R11, RZ, -R4, RZ ;  /* 0x80000004ff0b7210 */ /* 0x000fe40007ffe0ff */
[----:B------:R-:W3:Y:S02]  /*0180*/  LDC.64 R4, c[0x0][0x220] ;  /* 0x00008800ff047b82 */ /* 0x000ee40000000a00 */
[----:B------:R-:W-:-:S05]  /*0190*/  PRMT R11, R11, 0x7710, RZ ;  /* 0x000077100b0b7816 */ /* 0x000fca00000000ff */
[----:B------:R-:W-:-:S05]  /*01a0*/  IMAD.IADD R8, R8, 0x1, R11 ;  /* 0x0000000108087824 */ /* 0x000fca00078e020b */
[----:B------:R-:W-:Y:S01]  /*01b0*/  PRMT R11, R8, 0x9910, RZ ;  /* 0x00009910080b7816 */ /* 0x000fe200000000ff */
[----:B-1----:R-:W-:-:S04]  /*01c0*/  IMAD.WIDE R2, R0, 0x4, R2 ;  /* 0x0000000400027825 */ /* 0x002fc800078e0202 */
[----:B--2---:R-:W-:Y:S01]  /*01d0*/  IMAD.WIDE R10, R11, 0x4, R6 ;  /* 0x000000040b0a7825 */ /* 0x004fe200078e0206 */
[----:B------:R-:W2:Y:S03]  /*01e0*/  LDG.E.64 R8, desc[UR4][R2.64] ;  /* 0x0000000402087981 */ /* 0x000ea6000c1e1b00 */
[----:B---3--:R-:W-:Y:S02]  /*01f0*/  IMAD.WIDE R6, R13, 0x4, R4 ;  /* 0x000000040d067825 */ /* 0x008fe400078e0204 */
[----:B------:R-:W2:Y:S04]  /*0200*/  LDG.E.EL R10, desc[UR4][R10.64] ;  /* 0x000000040a0a7981 */ /* 0x000ea8000c2e1900 */
[----:B------:R-:W3:Y:S01]  /*0210*/  LDG.E.64 R6, desc[UR4][R6.64] ;  /* 0x0000000406067981 */ /* 0x000ee2000c1e1b00 */
[----:B------:R-:W-:-:S02]  /*0220*/  IMAD.MOV.U32 R15, RZ, RZ, 0x3ab5ebe6 ;  /* 0x3ab5ebe6ff0f7424 */ /* 0x000fc400078e00ff */
[--C-:B--2---:R-:W-:Y:S01]  /*0230*/  FADD R4, R8, R10.reuse ;  /* 0x0000000a08047221 */ /* 0x104fe20000000000 */
[----:B------:R-:W-:-:S03]  /*0240*/  FADD R5, R9, R10 ;  /* 0x0000000a09057221 */ /* 0x000fc60000000000 */
[----:B---3--:R-:W-:Y:S01]  /*0250*/  FADD R8, R6, R4 ;  /* 0x0000000406087221 */ /* 0x008fe20000000000 */
[----:B------:R-:W-:Y:S01]  /*0260*/  FADD R9, R7, R5 ;  /* 0x0000000507097221 */ /* 0x000fe20000000000 */
[----:B------:R-:W-:Y:S02]  /*0270*/  STG.E.64 desc[UR4][R2.64], R4 ;  /* 0x0000000402007986 */ /* 0x000fe4000c101b04 */
[C---:B------:R-:W-:Y:S01]  /*0280*/  FMUL R12, R8.reuse, 1.4426950216293334961 ;  /* 0x3fb8aa3b080c7820 */ /* 0x040fe20000400000 */
[C---:B------:R-:W-:Y:S01]  /*0290*/  FMUL R14, R9.reuse, 1.4426950216293334961 ;  /* 0x3fb8aa3b090e7820 */ /* 0x040fe20000400000 */
[----:B------:R-:W-:Y:S01]  /*02a0*/  FADD.FTZ R13, |R8|, -RZ ;  /* 0x800000ff080d7221 */ /* 0x000fe20000010200 */
[----:B------:R-:W-:-:S03]  /*02b0*/  FADD.FTZ R10, |R9|, -RZ ;  /* 0x800000ff090a7221 */ /* 0x000fc60000010200 */
[----:B------:R-:W1:Y:S01]  /*02c0*/  FRND R12, R12 ;  /* 0x0000000c000c7307 */ /* 0x000e620000201000 */
[----:B------:R-:W-:Y:S02]  /*02d0*/  FSETP.GEU.AND P0, PT, R13, 0.40999999642372131348, PT ;  /* 0x3ed1eb850d00780b */ /* 0x000fe40003f0e000 */
[----:B------:R-:W-:-:S05]  /*02e0*/  FSETP.GEU.AND P1, PT, R10, 0.40999999642372131348, PT ;  /* 0x3ed1eb850a00780b */ /* 0x000fca0003f2e000 */
[----:B------:R-:W2:Y:S01]  /*02f0*/  FRND R14, R14 ;  /* 0x0000000e000e7307 */ /* 0x000ea20000201000 */
[----:B-1----:R-:W-:Y:S02]  /*0300*/  FSEL R11, R12, RZ, P0 ;  /* 0x000000ff0c0b7208 */ /* 0x002fe40000000000 */
[----:B------:R-:W-:Y:S02]  /*0310*/  FSETP.NEU.AND P0, PT, R8, RZ, PT ;  /* 0x000000ff0800720b */ /* 0x000fe40003f0d000 */
[C---:B------:R-:W-:Y:S01]  /*0320*/  FSETP.NEU.AND P3, PT, R11.reuse, 128, PT ;  /* 0x430000000b00780b */ /* 0x040fe20003f6d000 */
[----:B------:R-:W-:Y:S01]  /*0330*/  FFMA.FTZ R16, -R11, 0.693145751953125, R8 ;  /* 0x3f3172000b107823 */ /* 0x000fe20000010108 */
[----:B--2---:R-:W-:-:S03]  /*0340*/  FSEL R10, R14, RZ, P1 ;  /* 0x000000ff0e0a7208 */ /* 0x004fc60000800000 */
[C---:B------:R-:W-:Y:S01]  /*0350*/  FFMA.FTZ R16, -R11.reuse, 1.428606765330187045e-06, R16 ;  /* 0x35bfbe8e0b107823 */ /* 0x040fe20000010110 */
[----:B------:R-:W-:Y:S02]  /*0360*/  FSEL R12, R11, 127, P3 ;  /* 0x42fe00000b0c7808 */ /* 0x000fe40001800000 */
[C---:B------:R-:W-:Y:S01]  /*0370*/  FSETP.NEU.AND P2, PT, R10.reuse, 128, PT ;  /* 0x430000000a00780b */ /* 0x040fe20003f4d000 */
[----:B------:R-:W-:Y:S01]  /*0380*/  FFMA.FTZ R13, -R10, 0.693145751953125, R9 ;  /* 0x3f3172000a0d7823 */ /* 0x000fe20000010109 */
[----:B------:R-:W-:Y:S01]  /*0390*/  FFMA.FTZ R11, R16, R15, 0.0083824126049876213074 ;  /* 0x3c095663100b7423 */ /* 0x000fe2000001000f */
[----:B------:R-:W-:Y:S01]  /*03a0*/  MUFU.EX2 R14, R12 ;  /* 0x0000000c000e7308 */ /* 0x000fe20000000800 */
[----:B------:R-:W-:Y:S01]  /*03b0*/  FSETP.NEU.AND P1, PT, R9, RZ, PT ;  /* 0x000000ff0900720b */ /* 0x000fe20003f2d000 */
[C---:B------:R-:W-:Y:S01]  /*03c0*/  FFMA.FTZ R18, -R10.reuse, 1.428606765330187045e-06, R13 ;  /* 0x35bfbe8e0a127823 */ /* 0x040fe2000001010d */
[----:B------:R-:W-:Y:S01]  /*03d0*/  FSEL R13, R10, 127, P2 ;  /* 0x42fe00000a0d7808 */ /* 0x000fe20001000000 */
[----:B------:R-:W-:-:S02]  /*03e0*/  FFMA.FTZ R11, R16, R11, 0.041667830199003219604 ;  /* 0x3d2aabe3100b7423 */ /* 0x000fc4000001000b */
[----:B------:R-:W-:Y:S01]  /*03f0*/  FFMA.FTZ R15, R18, R15, 0.0083824126049876213074 ;  /* 0x3c095663120f7423 */ /* 0x000fe2000001000f */
[----:B------:R-:W-:Y:S01]  /*0400*/  FSETP.GT.AND P4, PT, R13, 128, PT ;  /* 0x430000000d00780b */ /* 0x000fe20003f84000 */
[----:B------:R-:W-:Y:S02]  /*0410*/  FFMA.FTZ R11, R16, R11, 0.16666397452354431152 ;  /* 0x3e2aa9f6100b7423 */ /* 0x000fe4000001000b */
[----:B------:R-:W-:Y:S02]  /*0420*/  FFMA.FTZ R17, R18, R15, 0.041667830199003219604 ;  /* 0x3d2aabe312117423 */ /* 0x000fe4000001000f */
[----:B------:R-:W1:Y:S01]  /*0430*/  MUFU.EX2 R15, R13 ;  /* 0x0000000d000f7308 */ /* 0x000e620000000800 */
[----:B------:R-:W-:Y:S01]  /*0440*/  FFMA.FTZ R11, R16, R11, 0.49999994039535522461 ;  /* 0x3efffffe100b7423 */ /* 0x000fe2000001000b */
[----:B------:R-:W-:-:S03]  /*0450*/  FFMA.FTZ R17, R18, R17, 0.16666397452354431152 ;  /* 0x3e2aa9f612117423 */ /* 0x000fc60000010011 */
[----:B------:R-:W-:Y:S01]  /*0460*/  FMUL R11, R16, R11 ;  /* 0x0000000b100b7220 */ /* 0x000fe20000400000 */
[----:B------:R-:W-:-:S04]  /*0470*/  FFMA.FTZ R17, R18, R17, 0.49999994039535522461 ;  /* 0x3efffffe12117423 */ /* 0x000fc80000010011 */
[----:B------:R-:W-:Y:S01]  /*0480*/  FMUL R19, R18, R17 ;  /* 0x0000001112137220 */ /* 0x000fe20000400000 */
[----:B------:R-:W-:Y:S02]  /*0490*/  FFMA.FTZ R17, R16, R11, R16 ;  /* 0x0000000b10117223 */ /* 0x000fe40000010010 */
[----:B------:R-:W2:Y:S01]  /*04a0*/  LDC.64 R10, c[0x0][0x228] ;  /* 0x00008a00ff0a7b82 */ /* 0x000ea20000000a00 */
[----:B------:R-:W-:Y:S01]  /*04b0*/  FFMA.FTZ R18, R18, R19, R18 ;  /* 0x0000001312127223 */ /* 0x000fe20000010012 */
[----:B-1----:R-:W-:Y:S01]  /*04c0*/  FADD R16, R15, -1 ;  /* 0xbf8000000f107421 */ /* 0x002fe20000000000 */
[----:B------:R-:W-:-:S03]  /*04d0*/  FADD R19, R14, -1 ;  /* 0xbf8000000e137421 */ /* 0x000fc60000000000 */
[----:B------:R-:W-:Y:S01]  /*04e0*/  FFMA.FTZ R15, R15, R18, R16 ;  /* 0x000000120f0f7223 */ /* 0x000fe20000010010 */
[----:B------:R-:W-:-:S03]  /*04f0*/  FFMA.FTZ R14, R14, R17, R19 ;  /* 0x000000110e0e7223 */ /* 0x000fc60000010013 */
[----:B------:R-:W-:Y:S01]  /*0500*/  @!P2 FADD R15, R15, R15 ;  /* 0x0000000f0f0fa221 */ /* 0x000fe20000000000 */
[----:B------:R-:W-:Y:S01]  /*0510*/  @!P3 FADD R14, R14, R14 ;  /* 0x0000000e0e0eb221 */ /* 0x000fe20000000000 */
[----:B------:R-:W-:Y:S02]  /*0520*/  FSETP.GT.AND P3, PT, R12, 128, PT ;  /* 0x430000000c00780b */ /* 0x000fe40003f64000 */
[----:B------:R-:W-:Y:S01]  /*0530*/  FSETP.GEU.AND P2, PT, R13, -25, PT ;  /* 0xc1c800000d00780b */ /* 0x000fe20003f4e000 */
[----:B------:R-:W-:Y:S01]  /*0540*/  FADD R13, R8, R8 ;  /* 0x00000008080d7221 */ /* 0x000fe20000000000 */
[----:B------:R-:W-:Y:S02]  /*0550*/  FSEL R15, R15, +INF , !P4 ;  /* 0x7f8000000f0f7808 */ /* 0x000fe40006000000 */
[----:B------:R-:W-:Y:S02]  /*0560*/  FSETP.GEU.AND P4, PT, R12, -25, PT ;  /* 0xc1c800000c00780b */ /* 0x000fe40003f8e000 */
[----:B------:R-:W-:-:S02]  /*0570*/  FSEL R14, R14, +INF , !P3 ;  /* 0x7f8000000e0e7808 */ /* 0x000fc40005800000 */
[----:B------:R-:W-:Y:S01]  /*0580*/  FSEL R12, R15, -1, P2 ;  /* 0xbf8000000f0c7808 */ /* 0x000fe20001000000 */
[----:B------:R-:W-:Y:S01]  /*0590*/  @!P1 FADD R12, R9, R9 ;  /* 0x00000009090c9221 */ /* 0x000fe20000000000 */
[----:B------:R-:W-:Y:S01]  /*05a0*/  @P0 FSEL R13, R14, -1, P4 ;  /* 0xbf8000000e0d0808 */ /* 0x000fe20002000000 */
[----:B--2---:R-:W-:Y:S01]  /*05b0*/  IMAD.WIDE R10, R0, 0x4, R10 ;  /* 0x00000004000a7825 */ /* 0x004fe200078e020a */
[----:B------:R-:W-:Y:S02]  /*05c0*/  FSETP.GT.AND P2, PT, R4, -R6, PT ;  /* 0x800000060400720b */ /* 0x000fe40003f44000 */
[----:B------:R-:W-:Y:S02]  /*05d0*/  FSETP.GT.AND P0, PT, R5, -R7, PT ;  /* 0x800000070500720b */ /* 0x000fe40003f04000 */
[----:B------:R-:W-:Y:S02]  /*05e0*/  FSEL R8, R8, R13, P2 ;  /* 0x0000000d08087208 */ /* 0x000fe40001000000 */
[----:B------:R-:W-:-:S05]  /*05f0*/  FSEL R9, R9, R12, P0 ;  /* 0x0000000c09097208 */ /* 0x000fca0000000000 */
[----:B------:R-:W-:Y:S01]  /*0600*/  STG.E.64 desc[UR4][R10.64], R8 ;  /* 0x000000080a007986 */ /* 0x000fe2000c101b04 */
[----:B------:R-:W-:Y:S05]  /*0610*/  EXIT ;  /* 0x000000000000794d */ /* 0x000fea0003800000 */
.L_x_0:
[----:B------:R-:W-:-:S00]  /*0620*/  BRA `(.L_x_0) ;  /* 0xfffffffc00fc7947 */ /* 0x000fc0000383ffff */
[----:B------:R-:W-:-:S00]  /*0630*/  NOP ;  /* 0x0000000000007918 */ /* 0x000fc00000000000 */
        /* <DEDUP_REMOVED lines=12> */
.L_x_1:


//--------------------- .nv.global.init           --------------------------
	.section	.nv.global.init,"aw",@progbits
.nv.global.init:
	.type		_$_str,@object
	.size		_$_str,(.L_0 - _$_str)
_$_str:
        /*0000*/ 	.byte	0x5f, 0x5f, 0x43, 0x55, 0x44, 0x41, 0x5f, 0x46, 0x54, 0x5a, 0x00
.L_0:


//--------------------- .nv.constant0.triton_poi_fused_add_convolution_elu_22 --------------------------
	.section	.nv.constant0.triton_poi_fused_add_convolution_elu_22,"a",@progbits
	.sectionflags	@""
	.align	4
.nv.constant0.triton_poi_fused_add_convolution_elu_22:
	.zero		564
